//
// Generated by NVIDIA NVVM Compiler
//
// Compiler Build ID: CL-36424714
// Cuda compilation tools, release 13.0, V13.0.88
// Based on NVVM 20.0.0
//

.version 9.0
.target sm_100
.address_size 64

	// .globl	_Z3eluPKfPfmmf

.visible .entry _Z3eluPKfPfmmf(
	.param .u64 .ptr .align 1 _Z3eluPKfPfmmf_param_0,
	.param .u64 .ptr .align 1 _Z3eluPKfPfmmf_param_1,
	.param .u64 _Z3eluPKfPfmmf_param_2,
	.param .u64 _Z3eluPKfPfmmf_param_3,
	.param .f32 _Z3eluPKfPfmmf_param_4
)
{
	.reg .pred 	%p<5>;
	.reg .b32 	%r<11>;
	.reg .b32 	%f<16>;
	.reg .b64 	%rd<16>;

	ld.param.u64 	%rd5, [_Z3eluPKfPfmmf_param_0];
	ld.param.u64 	%rd7, [_Z3eluPKfPfmmf_param_1];
	ld.param.u64 	%rd8, [_Z3eluPKfPfmmf_param_2];
	ld.param.u64 	%rd6, [_Z3eluPKfPfmmf_param_3];
	ld.param.f32 	%f2, [_Z3eluPKfPfmmf_param_4];
	cvta.to.global.u64 	%rd1, %rd7;
	mov.u32 	%r1, %ctaid.y;
	mov.u32 	%r2, %ntid.y;
	mov.u32 	%r3, %tid.y;
	mad.lo.s32 	%r4, %r1, %r2, %r3;
	mov.u32 	%r5, %ctaid.x;
	mov.u32 	%r6, %ntid.x;
	mov.u32 	%r7, %tid.x;
	mad.lo.s32 	%r8, %r5, %r6, %r7;
	cvt.u64.u32 	%rd2, %r4;
	setp.le.u64 	%p1, %rd8, %rd2;
	cvt.s64.s32 	%rd3, %r8;
	setp.le.u64 	%p2, %rd6, %rd3;
	or.pred  	%p3, %p1, %p2;
	@%p3 bra 	$L__BB0_4;
	cvta.to.global.u64 	%rd9, %rd5;
	mad.lo.s64 	%rd4, %rd6, %rd2, %rd3;
	shl.b64 	%rd10, %rd4, 2;
	add.s64 	%rd11, %rd9, %rd10;
	ld.global.f32 	%f1, [%rd11];
	setp.leu.f32 	%p4, %f1, 0f00000000;
	@%p4 bra 	$L__BB0_3;
	add.s64 	%rd15, %rd1, %rd10;
	st.global.f32 	[%rd15], %f1;
	bra.uni 	$L__BB0_4;
$L__BB0_3:
	fma.rn.f32 	%f3, %f1, 0f3BBB989D, 0f3F000000;
	cvt.sat.f32.f32 	%f4, %f3;
	mov.f32 	%f5, 0f4B400001;
	mov.f32 	%f6, 0f437C0000;
	fma.rm.f32 	%f7, %f4, %f6, %f5;
	add.f32 	%f8, %f7, 0fCB40007F;
	neg.f32 	%f9, %f8;
	fma.rn.f32 	%f10, %f1, 0f3FB8AA3B, %f9;
	fma.rn.f32 	%f11, %f1, 0f32A57060, %f10;
	mov.b32 	%r9, %f7;
	shl.b32 	%r10, %r9, 23;
	mov.b32 	%f12, %r10;
	ex2.approx.ftz.f32 	%f13, %f11;
	fma.rn.f32 	%f14, %f13, %f12, 0fBF800000;
	mul.f32 	%f15, %f2, %f14;
	add.s64 	%rd13, %rd1, %rd10;
	st.global.f32 	[%rd13], %f15;
$L__BB0_4:
	ret;

}


// ===== COMPILED SASS (sm_100) =====

	.target	sm_100

	.elftype	@"ET_EXEC"


//--------------------- .note.nv.tkinfo           --------------------------
	.section	.note.nv.tkinfo,"",@"SHT_NOTE"
	.sectionflags	@"SHF_NOTE_NV_TKINFO"
	.tkinfo
        /*0018*/ 	.word	0x00000002
        /*0030*/ 	.string	""
        /*0030*/ 	.string	"ptxas"
        /*0030*/ 	.string	"Cuda compilation tools, release 13.0, V13.0.88"
        /*0030*/ 	.string	"Build cuda_13.0.r13.0/compiler.36424714_0"
        /*0030*/ 	.string	"-arch sm_100 -m 64 "



//--------------------- .note.nv.cuinfo           --------------------------
	.section	.note.nv.cuinfo,"",@"SHT_NOTE"
	.sectionflags	@"SHF_NOTE_NV_CUINFO"
        /*0018*/ 	.short	0x0002
        /*001a*/ 	.short	0x0064
        /*001c*/ 	.short	0x0082
	.zero		2


//--------------------- .nv.info                  --------------------------
	.section	.nv.info,"",@"SHT_CUDA_INFO"
	.align	4


	//----- nvinfo : EIATTR_REGCOUNT
	.align		4
        /*0000*/ 	.byte	0x04, 0x2f
        /*0002*/ 	.short	(.L_1 - .L_0)
	.align		4
.L_0:
        /*0004*/ 	.word	index@(_Z3eluPKfPfmmf)
        /*0008*/ 	.word	0x0000000a


	//----- nvinfo : EIATTR_FRAME_SIZE
	.align		4
.L_1:
        /*000c*/ 	.byte	0x04, 0x11
        /*000e*/ 	.short	(.L_3 - .L_2)
	.align		4
.L_2:
        /*0010*/ 	.word	index@(_Z3eluPKfPfmmf)
        /*0014*/ 	.word	0x00000000


	//----- nvinfo : EIATTR_MIN_STACK_SIZE
	.align		4
.L_3:
        /*0018*/ 	.byte	0x04, 0x12
        /*001a*/ 	.short	(.L_5 - .L_4)
	.align		4
.L_4:
        /*001c*/ 	.word	index@(_Z3eluPKfPfmmf)
        /*0020*/ 	.word	0x00000000
.L_5:


//--------------------- .nv.compat                --------------------------
	.section	.nv.compat,"",@"SHT_CUDA_COMPAT_INFO"
	.align	4
        /*0000*/ 	.byte	0x02, 0x09, 0x00, 0x00, 0x02, 0x02, 0x01, 0x00, 0x02, 0x05, 0x05, 0x00, 0x03, 0x07, 0x01, 0x01
        /*0010*/ 	.byte	0x02, 0x03, 0x00, 0x00, 0x02, 0x06, 0x01, 0x00, 0x04, 0x0b, 0x08, 0x00, 0x09, 0x00, 0x00, 0x00
        /*0020*/ 	.byte	0x00, 0x00, 0x00, 0x00


//--------------------- .nv.info._Z3eluPKfPfmmf   --------------------------
	.section	.nv.info._Z3eluPKfPfmmf,"",@"SHT_CUDA_INFO"
	.sectionflags	@""
	.align	4


	//----- nvinfo : EIATTR_CUDA_API_VERSION
	.align		4
        /*0000*/ 	.byte	0x04, 0x37
        /*0002*/ 	.short	(.L_7 - .L_6)
.L_6:
        /*0004*/ 	.word	0x00000082


	//----- nvinfo : EIATTR_KPARAM_INFO
	.align		4
.L_7:
        /*0008*/ 	.byte	0x04, 0x17
        /*000a*/ 	.short	(.L_9 - .L_8)
.L_8:
        /*000c*/ 	.word	0x00000000
        /*0010*/ 	.short	0x0004
        /*0012*/ 	.short	0x0020
        /*0014*/ 	.byte	0x00, 0xf0, 0x11, 0x00


	//----- nvinfo : EIATTR_KPARAM_INFO
	.align		4
.L_9:
        /*0018*/ 	.byte	0x04, 0x17
        /*001a*/ 	.short	(.L_11 - .L_10)
.L_10:
        /*001c*/ 	.word	0x00000000
        /*0020*/ 	.short	0x0003
        /*0022*/ 	.short	0x0018
        /*0024*/ 	.byte	0x00, 0xf0, 0x21, 0x00


	//----- nvinfo : EIATTR_KPARAM_INFO
	.align		4
.L_11:
        /*0028*/ 	.byte	0x04, 0x17
        /*002a*/ 	.short	(.L_13 - .L_12)
.L_12:
        /*002c*/ 	.word	0x00000000
        /*0030*/ 	.short	0x0002
        /*0032*/ 	.short	0x0010
        /*0034*/ 	.byte	0x00, 0xf0, 0x21, 0x00


	//----- nvinfo : EIATTR_KPARAM_INFO
	.align		4
.L_13:
        /*0038*/ 	.byte	0x04, 0x17
        /*003a*/ 	.short	(.L_15 - .L_14)
.L_14:
        /*003c*/ 	.word	0x00000000
        /*0040*/ 	.short	0x0001
        /*0042*/ 	.short	0x0008
        /*0044*/ 	.byte	0x00, 0xf5, 0x21, 0x00


	//----- nvinfo : EIATTR_KPARAM_INFO
	.align		4
.L_15:
        /*0048*/ 	.byte	0x04, 0x17
        /*004a*/ 	.short	(.L_17 - .L_16)
.L_16:
        /*004c*/ 	.word	0x00000000
        /*0050*/ 	.short	0x0000
        /*0052*/ 	.short	0x0000
        /*0054*/ 	.byte	0x00, 0xf5, 0x21, 0x00


	//----- nvinfo : EIATTR_SPARSE_MMA_MASK
	.align		4
.L_17:
        /*0058*/ 	.byte	0x03, 0x50
        /*005a*/ 	.short	0x0000


	//----- nvinfo : EIATTR_MAXREG_COUNT
	.align		4
        /*005c*/ 	.byte	0x03, 0x1b
        /*005e*/ 	.short	0x00ff


	//----- nvinfo : EIATTR_MERCURY_ISA_VERSION
	.align		4
        /*0060*/ 	.byte	0x03, 0x5f
        /*0062*/ 	.short	0x0101


	//----- nvinfo : EIATTR_VRC_CTA_INIT_COUNT
	.align		4
        /*0064*/ 	.byte	0x02, 0x4a
	.zero		1
	.zero		1


	//----- nvinfo : EIATTR_EXIT_INSTR_OFFSETS
	.align		4
        /*0068*/ 	.byte	0x04, 0x1c
        /*006a*/ 	.short	(.L_19 - .L_18)


	//   ....[0]....
.L_18:
        /*006c*/ 	.word	0x000000f0


	//   ....[1]....
        /*0070*/ 	.word	0x000001e0


	//   ....[2]....
        /*0074*/ 	.word	0x000002f0


	//----- nvinfo : EIATTR_CBANK_PARAM_SIZE
	.align		4
.L_19:
        /*0078*/ 	.byte	0x03, 0x19
        /*007a*/ 	.short	0x0024


	//----- nvinfo : EIATTR_PARAM_CBANK
	.align		4
        /*007c*/ 	.byte	0x04, 0x0a
        /*007e*/ 	.short	(.L_21 - .L_20)
	.align		4
.L_20:
        /*0080*/ 	.word	index@(.nv.constant0._Z3eluPKfPfmmf)
        /*0084*/ 	.short	0x0380
        /*0086*/ 	.short	0x0024


	//----- nvinfo : EIATTR_SW_WAR
	.align		4
.L_21:
        /*0088*/ 	.byte	0x04, 0x36
        /*008a*/ 	.short	(.L_23 - .L_22)
.L_22:
        /*008c*/ 	.word	0x00000008
.L_23:


//--------------------- .nv.callgraph             --------------------------
	.section	.nv.callgraph,"",@"SHT_CUDA_CALLGRAPH"
	.align	4
	.sectionentsize	8
	.align		4
        /*0000*/ 	.word	0x00000000
	.align		4
        /*0004*/ 	.word	0xffffffff
	.align		4
        /*0008*/ 	.word	0x00000000
	.align		4
        /*000c*/ 	.word	0xfffffffe
	.align		4
        /*0010*/ 	.word	0x00000000
	.align		4
        /*0014*/ 	.word	0xfffffffd
	.align		4
        /*0018*/ 	.word	0x00000000
	.align		4
        /*001c*/ 	.word	0xfffffffc


//--------------------- .text._Z3eluPKfPfmmf      --------------------------
	.section	.text._Z3eluPKfPfmmf,"ax",@progbits
	.align	128
        .global         _Z3eluPKfPfmmf
        .type           _Z3eluPKfPfmmf,@function
        .size           _Z3eluPKfPfmmf,(.L_x_1 - _Z3eluPKfPfmmf)
        .other          _Z3eluPKfPfmmf,@"STO_CUDA_ENTRY STV_DEFAULT"
_Z3eluPKfPfmmf:
.text._Z3eluPKfPfmmf:
[----:B------:R-:W-:Y:S01]  /*0000*/  LDC R1, c[0x0][0x37c] ;  /* 0x0000df00ff017b82 */ /* 0x000fe20000000800 */
[----:B------:R-:W0:Y:S07]  /*0010*/  S2R R3, SR_TID.X ;  /* 0x0000000000037919 */ /* 0x000e2e0000002100 */
[----:B------:R-:W1:Y:S01]  /*0020*/  LDC R5, c[0x0][0x364] ;  /* 0x0000d900ff057b82 */ /* 0x000e620000000800 */
[----:B------:R-:W2:Y:S01]  /*0030*/  LDCU.128 UR8, c[0x0][0x390] ;  /* 0x00007200ff0877ac */ /* 0x000ea20008000c00 */
[----:B------:R-:W1:Y:S06]  /*0040*/  S2R R0, SR_TID.Y ;  /* 0x0000000000007919 */ /* 0x000e6c0000002200 */
[----:B------:R-:W0:Y:S08]  /*0050*/  S2UR UR5, SR_CTAID.X ;  /* 0x00000000000579c3 */ /* 0x000e300000002500 */
[----:B------:R-:W0:Y:S08]  /*0060*/  LDC R2, c[0x0][0x360] ;  /* 0x0000d800ff027b82 */ /* 0x000e300000000800 */
[----:B------:R-:W1:Y:S01]  /*0070*/  S2UR UR4, SR_CTAID.Y ;  /* 0x00000000000479c3 */ /* 0x000e620000002600 */
[----:B0-----:R-:W-:-:S05]  /*0080*/  IMAD R2, R2, UR5, R3 ;  /* 0x0000000502027c24 */ /* 0x001fca000f8e0203 */
[----:B--2---:R-:W-:Y:S02]  /*0090*/  ISETP.GE.U32.AND P1, PT, R2, UR10, PT ;  /* 0x0000000a02007c0c */ /* 0x004fe4000bf26070 */
[----:B------:R-:W-:Y:S01]  /*00a0*/  SHF.R.S32.HI R3, RZ, 0x1f, R2 ;  /* 0x0000001fff037819 */ /* 0x000fe20000011402 */
[----:B-1----:R-:W-:-:S03]  /*00b0*/  IMAD R5, R5, UR4, R0 ;  /* 0x0000000405057c24 */ /* 0x002fc6000f8e0200 */
[----:B------:R-:W-:Y:S02]  /*00c0*/  ISETP.GE.U32.AND.EX P1, PT, R3, UR11, PT, P1 ;  /* 0x0000000b03007c0c */ /* 0x000fe4000bf26110 */
[----:B------:R-:W-:-:S04]  /*00d0*/  ISETP.GE.U32.AND P0, PT, R5, UR8, PT ;  /* 0x0000000805007c0c */ /* 0x000fc8000bf06070 */
[----:B------:R-:W-:-:S13]  /*00e0*/  ISETP.GE.U32.OR.EX P0, PT, RZ, UR9, P1, P0 ;  /* 0x00000009ff007c0c */ /* 0x000fda0008f06500 */
[----:B------:R-:W-:Y:S05]  /*00f0*/  @P0 EXIT ;  /* 0x000000000000094d */ /* 0x000fea0003800000 */
[----:B------:R-:W0:Y:S01]  /*0100*/  LDCU.64 UR6, c[0x0][0x380] ;  /* 0x00007000ff0677ac */ /* 0x000e220008000a00 */
[C---:B------:R-:W-:Y:S01]  /*0110*/  IMAD.WIDE.U32 R2, R5.reuse, UR10, R2 ;  /* 0x0000000a05027c25 */ /* 0x040fe2000f8e0002 */
[----:B------:R-:W1:Y:S03]  /*0120*/  LDCU.64 UR4, c[0x0][0x358] ;  /* 0x00006b00ff0477ac */ /* 0x000e660008000a00 */
[----:B------:R-:W-:Y:S02]  /*0130*/  IMAD R5, R5, UR11, R3 ;  /* 0x0000000b05057c24 */ /* 0x000fe4000f8e0203 */
[----:B------:R-:W-:-:S03]  /*0140*/  IMAD.SHL.U32 R7, R2, 0x4, RZ ;  /* 0x0000000402077824 */ /* 0x000fc600078e00ff */
[----:B------:R-:W-:Y:S02]  /*0150*/  SHF.L.U64.HI R6, R2, 0x2, R5 ;  /* 0x0000000202067819 */ /* 0x000fe40000010205 */
[----:B0-----:R-:W-:-:S04]  /*0160*/  IADD3 R2, P0, PT, R7, UR6, RZ ;  /* 0x0000000607027c10 */ /* 0x001fc8000ff1e0ff */
[----:B------:R-:W-:-:S06]  /*0170*/  IADD3.X R3, PT, PT, R6, UR7, RZ, P0, !PT ;  /* 0x0000000706037c10 */ /* 0x000fcc00087fe4ff */
[----:B-1----:R-:W2:Y:S02]  /*0180*/  LDG.E R3, desc[UR4][R2.64] ;  /* 0x0000000402037981 */ /* 0x002ea4000c1e1900 */
[----:B--2---:R-:W-:-:S13]  /*0190*/  FSETP.GT.AND P0, PT, R3, RZ, PT ;  /* 0x000000ff0300720b */ /* 0x004fda0003f04000 */
[----:B------:R-:W0:Y:S02]  /*01a0*/  @P0 LDC.64 R4, c[0x0][0x388] ;  /* 0x0000e200ff040b82 */ /* 0x000e240000000a00 */
[----:B0-----:R-:W-:-:S04]  /*01b0*/  @P0 IADD3 R4, P1, PT, R7, R4, RZ ;  /* 0x0000000407040210 */ /* 0x001fc80007f3e0ff */
[----:B------:R-:W-:-:S05]  /*01c0*/  @P0 IADD3.X R5, PT, PT, R6, R5, RZ, P1, !PT ;  /* 0x0000000506050210 */ /* 0x000fca0000ffe4ff */
[----:B------:R0:W-:Y:S01]  /*01d0*/  @P0 STG.E desc[UR4][R4.64], R3 ;  /* 0x0000000304000986 */ /* 0x0001e2000c101904 */
[----:B------:R-:W-:Y:S05]  /*01e0*/  @P0 EXIT ;  /* 0x000000000000094d */ /* 0x000fea0003800000 */
[----:B0-----:R-:W-:Y:S02]  /*01f0*/  HFMA2 R5, -RZ, RZ, 3.7421875, 0 ;  /* 0x437c0000ff057431 */ /* 0x001fe400000001ff */
[----:B------:R-:W-:Y:S01]  /*0200*/  IMAD.MOV.U32 R0, RZ, RZ, 0x3bbb989d ;  /* 0x3bbb989dff007424 */ /* 0x000fe200078e00ff */
[----:B------:R-:W0:Y:S03]  /*0210*/  LDCU.64 UR8, c[0x0][0x388] ;  /* 0x00007100ff0877ac */ /* 0x000e260008000a00 */
[----:B------:R-:W-:Y:S01]  /*0220*/  FFMA.SAT R0, R3, R0, 0.5 ;  /* 0x3f00000003007423 */ /* 0x000fe20000002000 */
[----:B------:R-:W1:Y:S03]  /*0230*/  LDCU UR6, c[0x0][0x3a0] ;  /* 0x00007400ff0677ac */ /* 0x000e660008000800 */
[----:B------:R-:W-:-:S04]  /*0240*/  FFMA.RM R0, R0, R5, 12582913 ;  /* 0x4b40000100007423 */ /* 0x000fc80000004005 */
[C---:B------:R-:W-:Y:S01]  /*0250*/  FADD R2, R0.reuse, -12583039 ;  /* 0xcb40007f00027421 */ /* 0x040fe20000000000 */
[----:B------:R-:W-:-:S03]  /*0260*/  IMAD.SHL.U32 R0, R0, 0x800000, RZ ;  /* 0x0080000000007824 */ /* 0x000fc600078e00ff */
[----:B------:R-:W-:-:S04]  /*0270*/  FFMA R2, R3, 1.4426950216293334961, -R2 ;  /* 0x3fb8aa3b03027823 */ /* 0x000fc80000000802 */
[----:B------:R-:W-:Y:S01]  /*0280*/  FFMA R4, R3, 1.925963033500011079e-08, R2 ;  /* 0x32a5706003047823 */ /* 0x000fe20000000002 */
[----:B0-----:R-:W-:-:S03]  /*0290*/  IADD3 R2, P0, PT, R7, UR8, RZ ;  /* 0x0000000807027c10 */ /* 0x001fc6000ff1e0ff */
[----:B------:R-:W0:Y:S02]  /*02a0*/  MUFU.EX2 R3, R4 ;  /* 0x0000000400037308 */ /* 0x000e240000000800 */
[----:B0-----:R-:W-:Y:S01]  /*02b0*/  FFMA R0, R0, R3, -1 ;  /* 0xbf80000000007423 */ /* 0x001fe20000000003 */
[----:B------:R-:W-:-:S03]  /*02c0*/  IADD3.X R3, PT, PT, R6, UR9, RZ, P0, !PT ;  /* 0x0000000906037c10 */ /* 0x000fc600087fe4ff */
[----:B-1----:R-:W-:-:S05]  /*02d0*/  FMUL R5, R0, UR6 ;  /* 0x0000000600057c20 */ /* 0x002fca0008400000 */
[----:B------:R-:W-:Y:S01]  /*02e0*/  STG.E desc[UR4][R2.64], R5 ;  /* 0x0000000502007986 */ /* 0x000fe2000c101904 */
[----:B------:R-:W-:Y:S05]  /*02f0*/  EXIT ;  /* 0x000000000000794d */ /* 0x000fea0003800000 */
.L_x_0:
[----:B------:R-:W-:-:S00]  /*0300*/  BRA `(.L_x_0) ;  /* 0xfffffffc00fc7947 */ /* 0x000fc0000383ffff */
[----:B------:R-:W-:-:S00]  /*0310*/  NOP ;  /* 0x0000000000007918 */ /* 0x000fc00000000000 */
        /* <DEDUP_REMOVED lines=14> */
.L_x_1:


//--------------------- .nv.shared.reserved.0     --------------------------
	.section	.nv.shared.reserved.0,"aw",@nobits
	.weak		__nv_reservedSMEM_offset_0_alias
	.size		__nv_reservedSMEM_offset_0_alias, 0, 64
	.other		__nv_reservedSMEM_offset_0_alias,@"STO_CUDA_RESERVED_SHARED STV_DEFAULT"
__nv_reservedSMEM_offset_0_alias:
	.zero		0
	.zero		64


//--------------------- .nv.constant0._Z3eluPKfPfmmf --------------------------
	.section	.nv.constant0._Z3eluPKfPfmmf,"a",@progbits
	.sectionflags	@""
	.align	4
.nv.constant0._Z3eluPKfPfmmf:
	.zero		932


//--------------------- SYMBOLS --------------------------

	.type		.nv.reservedSmem.offset0,@object
	.size		.nv.reservedSmem.offset0,0x4
